//
// Generated by NVIDIA NVVM Compiler
//
// Compiler Build ID: CL-36424714
// Cuda compilation tools, release 13.0, V13.0.88
// Based on NVVM 20.0.0
//

.version 9.0
.target sm_100
.address_size 64

	// .globl	_Z9reduce_v5ILi128EEvPfS0_
// _ZZ9reduce_v5ILi128EEvPfS0_E4smem has been demoted

.visible .entry _Z9reduce_v5ILi128EEvPfS0_(
	.param .u64 .ptr .align 1 _Z9reduce_v5ILi128EEvPfS0__param_0,
	.param .u64 .ptr .align 1 _Z9reduce_v5ILi128EEvPfS0__param_1
)
{
	.reg .pred 	%p<5>;
	.reg .b32 	%r<10>;
	.reg .b32 	%f<26>;
	.reg .b64 	%rd<11>;
	// demoted variable
	.shared .align 4 .b8 _ZZ9reduce_v5ILi128EEvPfS0_E4smem[512];
	ld.param.u64 	%rd2, [_Z9reduce_v5ILi128EEvPfS0__param_0];
	ld.param.u64 	%rd1, [_Z9reduce_v5ILi128EEvPfS0__param_1];
	cvta.to.global.u64 	%rd3, %rd2;
	mov.u32 	%r1, %tid.x;
	mov.u32 	%r2, %ctaid.x;
	shl.b32 	%r4, %r2, 8;
	add.s32 	%r5, %r4, %r1;
	mul.wide.u32 	%rd4, %r5, 4;
	add.s64 	%rd5, %rd3, %rd4;
	ld.global.f32 	%f1, [%rd5];
	add.s32 	%r6, %r5, 128;
	mul.wide.u32 	%rd6, %r6, 4;
	add.s64 	%rd7, %rd3, %rd6;
	ld.global.f32 	%f2, [%rd7];
	add.f32 	%f3, %f1, %f2;
	shl.b32 	%r7, %r1, 2;
	mov.u32 	%r8, _ZZ9reduce_v5ILi128EEvPfS0_E4smem;
	add.s32 	%r3, %r8, %r7;
	st.shared.f32 	[%r3], %f3;
	bar.sync 	0;
	setp.gt.u32 	%p1, %r1, 63;
	@%p1 bra 	$L__BB0_2;
	ld.shared.f32 	%f4, [%r3+256];
	ld.shared.f32 	%f5, [%r3];
	add.f32 	%f6, %f4, %f5;
	st.shared.f32 	[%r3], %f6;
$L__BB0_2:
	bar.sync 	0;
	setp.gt.u32 	%p2, %r1, 31;
	@%p2 bra 	$L__BB0_7;
	mov.u32 	%r9, %ntid.x;
	setp.lt.u32 	%p3, %r9, 64;
	@%p3 bra 	$L__BB0_5;
	ld.volatile.shared.f32 	%f7, [%r3+128];
	ld.volatile.shared.f32 	%f8, [%r3];
	add.f32 	%f9, %f7, %f8;
	st.volatile.shared.f32 	[%r3], %f9;
$L__BB0_5:
	ld.volatile.shared.f32 	%f10, [%r3+64];
	ld.volatile.shared.f32 	%f11, [%r3];
	add.f32 	%f12, %f10, %f11;
	st.volatile.shared.f32 	[%r3], %f12;
	ld.volatile.shared.f32 	%f13, [%r3+32];
	ld.volatile.shared.f32 	%f14, [%r3];
	add.f32 	%f15, %f13, %f14;
	st.volatile.shared.f32 	[%r3], %f15;
	ld.volatile.shared.f32 	%f16, [%r3+16];
	ld.volatile.shared.f32 	%f17, [%r3];
	add.f32 	%f18, %f16, %f17;
	st.volatile.shared.f32 	[%r3], %f18;
	ld.volatile.shared.f32 	%f19, [%r3+8];
	ld.volatile.shared.f32 	%f20, [%r3];
	add.f32 	%f21, %f19, %f20;
	st.volatile.shared.f32 	[%r3], %f21;
	ld.volatile.shared.f32 	%f22, [%r3+4];
	ld.volatile.shared.f32 	%f23, [%r3];
	add.f32 	%f24, %f22, %f23;
	st.volatile.shared.f32 	[%r3], %f24;
	setp.ne.s32 	%p4, %r1, 0;
	@%p4 bra 	$L__BB0_7;
	ld.shared.f32 	%f25, [_ZZ9reduce_v5ILi128EEvPfS0_E4smem];
	cvta.to.global.u64 	%rd8, %rd1;
	mul.wide.u32 	%rd9, %r2, 4;
	add.s64 	%rd10, %rd8, %rd9;
	st.global.f32 	[%rd10], %f25;
$L__BB0_7:
	ret;

}


// ===== COMPILED SASS (sm_100) =====

	.target	sm_100

	.elftype	@"ET_EXEC"


//--------------------- .note.nv.tkinfo           --------------------------
	.section	.note.nv.tkinfo,"",@"SHT_NOTE"
	.sectionflags	@"SHF_NOTE_NV_TKINFO"
	.tkinfo
        /*0018*/ 	.word	0x00000002
        /*0030*/ 	.string	""
        /*0030*/ 	.string	"ptxas"
        /*0030*/ 	.string	"Cuda compilation tools, release 13.0, V13.0.88"
        /*0030*/ 	.string	"Build cuda_13.0.r13.0/compiler.36424714_0"
        /*0030*/ 	.string	"-arch sm_100 -m 64 "



//--------------------- .note.nv.cuinfo           --------------------------
	.section	.note.nv.cuinfo,"",@"SHT_NOTE"
	.sectionflags	@"SHF_NOTE_NV_CUINFO"
        /*0018*/ 	.short	0x0002
        /*001a*/ 	.short	0x0064
        /*001c*/ 	.short	0x0082
	.zero		2


//--------------------- .nv.info                  --------------------------
	.section	.nv.info,"",@"SHT_CUDA_INFO"
	.align	4


	//----- nvinfo : EIATTR_REGCOUNT
	.align		4
        /*0000*/ 	.byte	0x04, 0x2f
        /*0002*/ 	.short	(.L_1 - .L_0)
	.align		4
.L_0:
        /*0004*/ 	.word	index@(_Z9reduce_v5ILi128EEvPfS0_)
        /*0008*/ 	.word	0x0000000c


	//----- nvinfo : EIATTR_FRAME_SIZE
	.align		4
.L_1:
        /*000c*/ 	.byte	0x04, 0x11
        /*000e*/ 	.short	(.L_3 - .L_2)
	.align		4
.L_2:
        /*0010*/ 	.word	index@(_Z9reduce_v5ILi128EEvPfS0_)
        /*0014*/ 	.word	0x00000000


	//----- nvinfo : EIATTR_MIN_STACK_SIZE
	.align		4
.L_3:
        /*0018*/ 	.byte	0x04, 0x12
        /*001a*/ 	.short	(.L_5 - .L_4)
	.align		4
.L_4:
        /*001c*/ 	.word	index@(_Z9reduce_v5ILi128EEvPfS0_)
        /*0020*/ 	.word	0x00000000
.L_5:


//--------------------- .nv.compat                --------------------------
	.section	.nv.compat,"",@"SHT_CUDA_COMPAT_INFO"
	.align	4
        /*0000*/ 	.byte	0x02, 0x09, 0x00, 0x00, 0x02, 0x02, 0x01, 0x00, 0x02, 0x05, 0x05, 0x00, 0x03, 0x07, 0x01, 0x01
        /*0010*/ 	.byte	0x02, 0x03, 0x00, 0x00, 0x02, 0x06, 0x01, 0x00, 0x04, 0x0b, 0x08, 0x00, 0x09, 0x00, 0x00, 0x00
        /*0020*/ 	.byte	0x00, 0x00, 0x00, 0x00


//--------------------- .nv.info._Z9reduce_v5ILi128EEvPfS0_ --------------------------
	.section	.nv.info._Z9reduce_v5ILi128EEvPfS0_,"",@"SHT_CUDA_INFO"
	.sectionflags	@""
	.align	4


	//----- nvinfo : EIATTR_CUDA_API_VERSION
	.align		4
        /*0000*/ 	.byte	0x04, 0x37
        /*0002*/ 	.short	(.L_7 - .L_6)
.L_6:
        /*0004*/ 	.word	0x00000082


	//----- nvinfo : EIATTR_KPARAM_INFO
	.align		4
.L_7:
        /*0008*/ 	.byte	0x04, 0x17
        /*000a*/ 	.short	(.L_9 - .L_8)
.L_8:
        /*000c*/ 	.word	0x00000000
        /*0010*/ 	.short	0x0001
        /*0012*/ 	.short	0x0008
        /*0014*/ 	.byte	0x00, 0xf5, 0x21, 0x00


	//----- nvinfo : EIATTR_KPARAM_INFO
	.align		4
.L_9:
        /*0018*/ 	.byte	0x04, 0x17
        /*001a*/ 	.short	(.L_11 - .L_10)
.L_10:
        /*001c*/ 	.word	0x00000000
        /*0020*/ 	.short	0x0000
        /*0022*/ 	.short	0x0000
        /*0024*/ 	.byte	0x00, 0xf5, 0x21, 0x00


	//----- nvinfo : EIATTR_SPARSE_MMA_MASK
	.align		4
.L_11:
        /*0028*/ 	.byte	0x03, 0x50
        /*002a*/ 	.short	0x0000


	//----- nvinfo : EIATTR_MAXREG_COUNT
	.align		4
        /*002c*/ 	.byte	0x03, 0x1b
        /*002e*/ 	.short	0x00ff


	//----- nvinfo : EIATTR_NUM_BARRIERS
	.align		4
        /*0030*/ 	.byte	0x02, 0x4c
        /*0032*/ 	.byte	0x01
	.zero		1


	//----- nvinfo : EIATTR_MERCURY_ISA_VERSION
	.align		4
        /*0034*/ 	.byte	0x03, 0x5f
        /*0036*/ 	.short	0x0101


	//----- nvinfo : EIATTR_VRC_CTA_INIT_COUNT
	.align		4
        /*0038*/ 	.byte	0x02, 0x4a
	.zero		1
	.zero		1


	//----- nvinfo : EIATTR_EXIT_INSTR_OFFSETS
	.align		4
        /*003c*/ 	.byte	0x04, 0x1c
        /*003e*/ 	.short	(.L_13 - .L_12)


	//   ....[0]....
.L_12:
        /*0040*/ 	.word	0x00000190


	//   ....[1]....
        /*0044*/ 	.word	0x00000350


	//   ....[2]....
        /*0048*/ 	.word	0x000003a0


	//----- nvinfo : EIATTR_CBANK_PARAM_SIZE
	.align		4
.L_13:
        /*004c*/ 	.byte	0x03, 0x19
        /*004e*/ 	.short	0x0010


	//----- nvinfo : EIATTR_PARAM_CBANK
	.align		4
        /*0050*/ 	.byte	0x04, 0x0a
        /*0052*/ 	.short	(.L_15 - .L_14)
	.align		4
.L_14:
        /*0054*/ 	.word	index@(.nv.constant0._Z9reduce_v5ILi128EEvPfS0_)
        /*0058*/ 	.short	0x0380
        /*005a*/ 	.short	0x0010


	//----- nvinfo : EIATTR_SW_WAR
	.align		4
.L_15:
        /*005c*/ 	.byte	0x04, 0x36
        /*005e*/ 	.short	(.L_17 - .L_16)
.L_16:
        /*0060*/ 	.word	0x00000008
.L_17:


//--------------------- .nv.callgraph             --------------------------
	.section	.nv.callgraph,"",@"SHT_CUDA_CALLGRAPH"
	.align	4
	.sectionentsize	8
	.align		4
        /*0000*/ 	.word	0x00000000
	.align		4
        /*0004*/ 	.word	0xffffffff
	.align		4
        /*0008*/ 	.word	0x00000000
	.align		4
        /*000c*/ 	.word	0xfffffffe
	.align		4
        /*0010*/ 	.word	0x00000000
	.align		4
        /*0014*/ 	.word	0xfffffffd
	.align		4
        /*0018*/ 	.word	0x00000000
	.align		4
        /*001c*/ 	.word	0xfffffffc


//--------------------- .text._Z9reduce_v5ILi128EEvPfS0_ --------------------------
	.section	.text._Z9reduce_v5ILi128EEvPfS0_,"ax",@progbits
	.align	128
        .global         _Z9reduce_v5ILi128EEvPfS0_
        .type           _Z9reduce_v5ILi128EEvPfS0_,@function
        .size           _Z9reduce_v5ILi128EEvPfS0_,(.L_x_1 - _Z9reduce_v5ILi128EEvPfS0_)
        .other          _Z9reduce_v5ILi128EEvPfS0_,@"STO_CUDA_ENTRY STV_DEFAULT"
_Z9reduce_v5ILi128EEvPfS0_:
.text._Z9reduce_v5ILi128EEvPfS0_:
[----:B------:R-:W-:Y:S01]  /*0000*/  LDC R1, c[0x0][0x37c] ;  /* 0x0000df00ff017b82 */ /* 0x000fe20000000800 */
[----:B------:R-:W0:Y:S07]  /*0010*/  S2R R3, SR_TID.X ;  /* 0x0000000000037919 */ /* 0x000e2e0000002100 */
[----:B------:R-:W1:Y:S01]  /*0020*/  LDC.64 R6, c[0x0][0x380] ;  /* 0x0000e000ff067b82 */ /* 0x000e620000000a00 */
[----:B------:R-:W2:Y:S01]  /*0030*/  LDCU.64 UR6, c[0x0][0x358] ;  /* 0x00006b00ff0677ac */ /* 0x000ea20008000a00 */
[----:B------:R-:W0:Y:S02]  /*0040*/  S2R R0, SR_CTAID.X ;  /* 0x0000000000007919 */ /* 0x000e240000002500 */
[----:B0-----:R-:W-:-:S04]  /*0050*/  LEA R5, R0, R3, 0x8 ;  /* 0x0000000300057211 */ /* 0x001fc800078e40ff */
[C---:B------:R-:W-:Y:S01]  /*0060*/  IADD3 R9, PT, PT, R5.reuse, 0x80, RZ ;  /* 0x0000008005097810 */ /* 0x040fe20007ffe0ff */
[----:B-1----:R-:W-:-:S04]  /*0070*/  IMAD.WIDE.U32 R4, R5, 0x4, R6 ;  /* 0x0000000405047825 */ /* 0x002fc800078e0006 */
[----:B------:R-:W-:Y:S02]  /*0080*/  IMAD.WIDE.U32 R6, R9, 0x4, R6 ;  /* 0x0000000409067825 */ /* 0x000fe400078e0006 */
[----:B--2---:R-:W2:Y:S04]  /*0090*/  LDG.E R4, desc[UR6][R4.64] ;  /* 0x0000000604047981 */ /* 0x004ea8000c1e1900 */
[----:B------:R-:W2:Y:S01]  /*00a0*/  LDG.E R7, desc[UR6][R6.64] ;  /* 0x0000000606077981 */ /* 0x000ea2000c1e1900 */
[----:B------:R-:W0:Y:S01]  /*00b0*/  S2UR UR5, SR_CgaCtaId ;  /* 0x00000000000579c3 */ /* 0x000e220000008800 */
[----:B------:R-:W-:Y:S01]  /*00c0*/  UMOV UR4, 0x400 ;  /* 0x0000040000047882 */ /* 0x000fe20000000000 */
[C---:B------:R-:W-:Y:S02]  /*00d0*/  ISETP.GT.U32.AND P0, PT, R3.reuse, 0x3f, PT ;  /* 0x0000003f0300780c */ /* 0x040fe40003f04070 */
[----:B------:R-:W-:Y:S01]  /*00e0*/  ISETP.GT.U32.AND P1, PT, R3, 0x1f, PT ;  /* 0x0000001f0300780c */ /* 0x000fe20003f24070 */
[----:B0-----:R-:W-:-:S06]  /*00f0*/  ULEA UR4, UR5, UR4, 0x18 ;  /* 0x0000000405047291 */ /* 0x001fcc000f8ec0ff */
[----:B------:R-:W-:Y:S01]  /*0100*/  LEA R9, R3, UR4, 0x2 ;  /* 0x0000000403097c11 */ /* 0x000fe2000f8e10ff */
[----:B--2---:R-:W-:-:S05]  /*0110*/  FADD R2, R4, R7 ;  /* 0x0000000704027221 */ /* 0x004fca0000000000 */
[----:B------:R-:W-:Y:S01]  /*0120*/  STS [R9], R2 ;  /* 0x0000000209007388 */ /* 0x000fe20000000800 */
[----:B------:R-:W-:Y:S06]  /*0130*/  BAR.SYNC.DEFER_BLOCKING 0x0 ;  /* 0x0000000000007b1d */ /* 0x000fec0000010000 */
[----:B------:R-:W-:Y:S04]  /*0140*/  @!P0 LDS R8, [R9+0x100] ;  /* 0x0001000009088984 */ /* 0x000fe80000000800 */
[----:B------:R-:W0:Y:S02]  /*0150*/  @!P0 LDS R5, [R9] ;  /* 0x0000000009058984 */ /* 0x000e240000000800 */
[----:B0-----:R-:W-:-:S05]  /*0160*/  @!P0 FADD R8, R8, R5 ;  /* 0x0000000508088221 */ /* 0x001fca0000000000 */
[----:B------:R0:W-:Y:S01]  /*0170*/  @!P0 STS [R9], R8 ;  /* 0x0000000809008388 */ /* 0x0001e20000000800 */
[----:B------:R-:W-:Y:S06]  /*0180*/  BAR.SYNC.DEFER_BLOCKING 0x0 ;  /* 0x0000000000007b1d */ /* 0x000fec0000010000 */
[----:B------:R-:W-:Y:S05]  /*0190*/  @P1 EXIT ;  /* 0x000000000000194d */ /* 0x000fea0003800000 */
[----:B------:R-:W1:Y:S02]  /*01a0*/  LDC R2, c[0x0][0x360] ;  /* 0x0000d800ff027b82 */ /* 0x000e640000000800 */
[----:B-1----:R-:W-:-:S13]  /*01b0*/  ISETP.GE.U32.AND P0, PT, R2, 0x40, PT ;  /* 0x000000400200780c */ /* 0x002fda0003f06070 */
[----:B------:R-:W-:Y:S04]  /*01c0*/  @P0 LDS R2, [R9+0x80] ;  /* 0x0000800009020984 */ /* 0x000fe80000000800 */
[----:B------:R-:W1:Y:S02]  /*01d0*/  @P0 LDS R5, [R9] ;  /* 0x0000000009050984 */ /* 0x000e640000000800 */
[----:B-1----:R-:W-:-:S05]  /*01e0*/  @P0 FADD R2, R2, R5 ;  /* 0x0000000502020221 */ /* 0x002fca0000000000 */
[----:B------:R-:W-:Y:S01]  /*01f0*/  @P0 STS [R9], R2 ;  /* 0x0000000209000388 */ /* 0x000fe20000000800 */
[----:B------:R-:W-:-:S03]  /*0200*/  ISETP.NE.AND P0, PT, R3, RZ, PT ;  /* 0x000000ff0300720c */ /* 0x000fc60003f05270 */
[----:B------:R-:W-:Y:S04]  /*0210*/  LDS R4, [R9+0x40] ;  /* 0x0000400009047984 */ /* 0x000fe80000000800 */
[----:B------:R-:W1:Y:S02]  /*0220*/  LDS R5, [R9] ;  /* 0x0000000009057984 */ /* 0x000e640000000800 */
[----:B-1----:R-:W-:-:S05]  /*0230*/  FADD R4, R4, R5 ;  /* 0x0000000504047221 */ /* 0x002fca0000000000 */
[----:B------:R-:W-:Y:S04]  /*0240*/  STS [R9], R4 ;  /* 0x0000000409007388 */ /* 0x000fe80000000800 */
[----:B------:R-:W-:Y:S04]  /*0250*/  LDS R5, [R9+0x20] ;  /* 0x0000200009057984 */ /* 0x000fe80000000800 */
[----:B------:R-:W1:Y:S02]  /*0260*/  LDS R6, [R9] ;  /* 0x0000000009067984 */ /* 0x000e640000000800 */
[----:B-1----:R-:W-:-:S05]  /*0270*/  FADD R6, R5, R6 ;  /* 0x0000000605067221 */ /* 0x002fca0000000000 */
[----:B------:R-:W-:Y:S04]  /*0280*/  STS [R9], R6 ;  /* 0x0000000609007388 */ /* 0x000fe80000000800 */
[----:B------:R-:W-:Y:S04]  /*0290*/  LDS R5, [R9+0x10] ;  /* 0x0000100009057984 */ /* 0x000fe80000000800 */
[----:B0-----:R-:W0:Y:S02]  /*02a0*/  LDS R8, [R9] ;  /* 0x0000000009087984 */ /* 0x001e240000000800 */
[----:B0-----:R-:W-:-:S05]  /*02b0*/  FADD R8, R5, R8 ;  /* 0x0000000805087221 */ /* 0x001fca0000000000 */
[----:B------:R-:W-:Y:S04]  /*02c0*/  STS [R9], R8 ;  /* 0x0000000809007388 */ /* 0x000fe80000000800 */
[----:B------:R-:W-:Y:S04]  /*02d0*/  LDS R2, [R9+0x8] ;  /* 0x0000080009027984 */ /* 0x000fe80000000800 */
[----:B------:R-:W0:Y:S02]  /*02e0*/  LDS R5, [R9] ;  /* 0x0000000009057984 */ /* 0x000e240000000800 */
[----:B0-----:R-:W-:-:S05]  /*02f0*/  FADD R2, R2, R5 ;  /* 0x0000000502027221 */ /* 0x001fca0000000000 */
[----:B------:R-:W-:Y:S04]  /*0300*/  STS [R9], R2 ;  /* 0x0000000209007388 */ /* 0x000fe80000000800 */
[----:B------:R-:W-:Y:S04]  /*0310*/  LDS R4, [R9+0x4] ;  /* 0x0000040009047984 */ /* 0x000fe80000000800 */
[----:B------:R-:W0:Y:S02]  /*0320*/  LDS R5, [R9] ;  /* 0x0000000009057984 */ /* 0x000e240000000800 */
[----:B0-----:R-:W-:-:S05]  /*0330*/  FADD R4, R4, R5 ;  /* 0x0000000504047221 */ /* 0x001fca0000000000 */
[----:B------:R0:W-:Y:S01]  /*0340*/  STS [R9], R4 ;  /* 0x0000000409007388 */ /* 0x0001e20000000800 */
[----:B------:R-:W-:Y:S05]  /*0350*/  @P0 EXIT ;  /* 0x000000000000094d */ /* 0x000fea0003800000 */
[----:B------:R-:W1:Y:S01]  /*0360*/  LDS R5, [UR4] ;  /* 0x00000004ff057984 */ /* 0x000e620008000800 */
[----:B------:R-:W2:Y:S02]  /*0370*/  LDC.64 R2, c[0x0][0x388] ;  /* 0x0000e200ff027b82 */ /* 0x000ea40000000a00 */
[----:B--2---:R-:W-:-:S05]  /*0380*/  IMAD.WIDE.U32 R2, R0, 0x4, R2 ;  /* 0x0000000400027825 */ /* 0x004fca00078e0002 */
[----:B-1----:R-:W-:Y:S01]  /*0390*/  STG.E desc[UR6][R2.64], R5 ;  /* 0x0000000502007986 */ /* 0x002fe2000c101906 */
[----:B------:R-:W-:Y:S05]  /*03a0*/  EXIT ;  /* 0x000000000000794d */ /* 0x000fea0003800000 */
.L_x_0:
[----:B------:R-:W-:-:S00]  /*03b0*/  BRA `(.L_x_0) ;  /* 0xfffffffc00fc7947 */ /* 0x000fc0000383ffff */
[----:B------:R-:W-:-:S00]  /*03c0*/  NOP ;  /* 0x0000000000007918 */ /* 0x000fc00000000000 */
        /* <DEDUP_REMOVED lines=11> */
.L_x_1:


//--------------------- .nv.shared._Z9reduce_v5ILi128EEvPfS0_ --------------------------
	.section	.nv.shared._Z9reduce_v5ILi128EEvPfS0_,"aw",@nobits
	.sectionflags	@""
	.align	4
.nv.shared._Z9reduce_v5ILi128EEvPfS0_:
	.zero		1536


//--------------------- .nv.shared.reserved.0     --------------------------
	.section	.nv.shared.reserved.0,"aw",@nobits
	.weak		__nv_reservedSMEM_offset_0_alias
	.size		__nv_reservedSMEM_offset_0_alias, 0, 64
	.other		__nv_reservedSMEM_offset_0_alias,@"STO_CUDA_RESERVED_SHARED STV_DEFAULT"
__nv_reservedSMEM_offset_0_alias:
	.zero		0
	.zero		64


//--------------------- .nv.constant0._Z9reduce_v5ILi128EEvPfS0_ --------------------------
	.section	.nv.constant0._Z9reduce_v5ILi128EEvPfS0_,"a",@progbits
	.sectionflags	@""
	.align	4
.nv.constant0._Z9reduce_v5ILi128EEvPfS0_:
	.zero		912


//--------------------- SYMBOLS --------------------------

	.type		.nv.reservedSmem.offset0,@object
	.size		.nv.reservedSmem.offset0,0x4
	.type		.nv.reservedSmem.cap,@object
	.size		.nv.reservedSmem.cap,0x4
